//
// Generated by NVIDIA NVVM Compiler
//
// Compiler Build ID: CL-36424714
// Cuda compilation tools, release 13.0, V13.0.88
// Based on NVVM 20.0.0
//

.version 9.0
.target sm_100
.address_size 64

	// .globl	_Z13add_2d_arraysPKdPd

.visible .entry _Z13add_2d_arraysPKdPd(
	.param .u64 .ptr .align 1 _Z13add_2d_arraysPKdPd_param_0,
	.param .u64 .ptr .align 1 _Z13add_2d_arraysPKdPd_param_1
)
{
	.reg .pred 	%p<4>;
	.reg .b32 	%r<15>;
	.reg .b64 	%rd<12>;
	.reg .b64 	%fd<8>;

	ld.param.u64 	%rd1, [_Z13add_2d_arraysPKdPd_param_0];
	ld.param.u64 	%rd2, [_Z13add_2d_arraysPKdPd_param_1];
	mov.u32 	%r3, %ctaid.x;
	mov.u32 	%r4, %ntid.x;
	mov.u32 	%r5, %tid.x;
	mad.lo.s32 	%r1, %r3, %r4, %r5;
	mov.u32 	%r6, %ctaid.y;
	mov.u32 	%r7, %ntid.y;
	mov.u32 	%r8, %tid.y;
	mad.lo.s32 	%r9, %r6, %r7, %r8;
	add.s32 	%r10, %r1, -1;
	setp.gt.u32 	%p1, %r10, 997;
	add.s32 	%r11, %r9, -1;
	setp.gt.u32 	%p2, %r11, 1997;
	or.pred  	%p3, %p1, %p2;
	@%p3 bra 	$L__BB0_2;
	cvta.to.global.u64 	%rd3, %rd1;
	cvta.to.global.u64 	%rd4, %rd2;
	mad.lo.s32 	%r12, %r1, 2000, %r9;
	add.s32 	%r13, %r12, -2000;
	add.s32 	%r14, %r12, -1;
	mul.wide.u32 	%rd5, %r12, 8;
	add.s64 	%rd6, %rd3, %rd5;
	ld.global.f64 	%fd1, [%rd6+16000];
	mul.wide.u32 	%rd7, %r13, 8;
	add.s64 	%rd8, %rd3, %rd7;
	ld.global.f64 	%fd2, [%rd8];
	sub.f64 	%fd3, %fd1, %fd2;
	ld.global.f64 	%fd4, [%rd6+8];
	mul.wide.u32 	%rd9, %r14, 8;
	add.s64 	%rd10, %rd3, %rd9;
	ld.global.f64 	%fd5, [%rd10];
	sub.f64 	%fd6, %fd4, %fd5;
	add.f64 	%fd7, %fd3, %fd6;
	add.s64 	%rd11, %rd4, %rd5;
	st.global.f64 	[%rd11], %fd7;
$L__BB0_2:
	ret;

}


// ===== COMPILED SASS (sm_100) =====

	.target	sm_100

	.elftype	@"ET_EXEC"


//--------------------- .note.nv.tkinfo           --------------------------
	.section	.note.nv.tkinfo,"",@"SHT_NOTE"
	.sectionflags	@"SHF_NOTE_NV_TKINFO"
	.tkinfo
        /*0018*/ 	.word	0x00000002
        /*0030*/ 	.string	""
        /*0030*/ 	.string	"ptxas"
        /*0030*/ 	.string	"Cuda compilation tools, release 13.0, V13.0.88"
        /*0030*/ 	.string	"Build cuda_13.0.r13.0/compiler.36424714_0"
        /*0030*/ 	.string	"-arch sm_100 -m 64 "



//--------------------- .note.nv.cuinfo           --------------------------
	.section	.note.nv.cuinfo,"",@"SHT_NOTE"
	.sectionflags	@"SHF_NOTE_NV_CUINFO"
        /*0018*/ 	.short	0x0002
        /*001a*/ 	.short	0x0064
        /*001c*/ 	.short	0x0082
	.zero		2


//--------------------- .nv.info                  --------------------------
	.section	.nv.info,"",@"SHT_CUDA_INFO"
	.align	4


	//----- nvinfo : EIATTR_REGCOUNT
	.align		4
        /*0000*/ 	.byte	0x04, 0x2f
        /*0002*/ 	.short	(.L_1 - .L_0)
	.align		4
.L_0:
        /*0004*/ 	.word	index@(_Z13add_2d_arraysPKdPd)
        /*0008*/ 	.word	0x00000012


	//----- nvinfo : EIATTR_FRAME_SIZE
	.align		4
.L_1:
        /*000c*/ 	.byte	0x04, 0x11
        /*000e*/ 	.short	(.L_3 - .L_2)
	.align		4
.L_2:
        /*0010*/ 	.word	index@(_Z13add_2d_arraysPKdPd)
        /*0014*/ 	.word	0x00000000


	//----- nvinfo : EIATTR_MIN_STACK_SIZE
	.align		4
.L_3:
        /*0018*/ 	.byte	0x04, 0x12
        /*001a*/ 	.short	(.L_5 - .L_4)
	.align		4
.L_4:
        /*001c*/ 	.word	index@(_Z13add_2d_arraysPKdPd)
        /*0020*/ 	.word	0x00000000
.L_5:


//--------------------- .nv.compat                --------------------------
	.section	.nv.compat,"",@"SHT_CUDA_COMPAT_INFO"
	.align	4
        /*0000*/ 	.byte	0x02, 0x09, 0x00, 0x00, 0x02, 0x02, 0x01, 0x00, 0x02, 0x05, 0x05, 0x00, 0x03, 0x07, 0x01, 0x01
        /*0010*/ 	.byte	0x02, 0x03, 0x00, 0x00, 0x02, 0x06, 0x01, 0x00, 0x04, 0x0b, 0x08, 0x00, 0x01, 0x00, 0x00, 0x00
        /*0020*/ 	.byte	0x00, 0x00, 0x00, 0x00


//--------------------- .nv.info._Z13add_2d_arraysPKdPd --------------------------
	.section	.nv.info._Z13add_2d_arraysPKdPd,"",@"SHT_CUDA_INFO"
	.sectionflags	@""
	.align	4


	//----- nvinfo : EIATTR_CUDA_API_VERSION
	.align		4
        /*0000*/ 	.byte	0x04, 0x37
        /*0002*/ 	.short	(.L_7 - .L_6)
.L_6:
        /*0004*/ 	.word	0x00000082


	//----- nvinfo : EIATTR_KPARAM_INFO
	.align		4
.L_7:
        /*0008*/ 	.byte	0x04, 0x17
        /*000a*/ 	.short	(.L_9 - .L_8)
.L_8:
        /*000c*/ 	.word	0x00000000
        /*0010*/ 	.short	0x0001
        /*0012*/ 	.short	0x0008
        /*0014*/ 	.byte	0x00, 0xf5, 0x21, 0x00


	//----- nvinfo : EIATTR_KPARAM_INFO
	.align		4
.L_9:
        /*0018*/ 	.byte	0x04, 0x17
        /*001a*/ 	.short	(.L_11 - .L_10)
.L_10:
        /*001c*/ 	.word	0x00000000
        /*0020*/ 	.short	0x0000
        /*0022*/ 	.short	0x0000
        /*0024*/ 	.byte	0x00, 0xf5, 0x21, 0x00


	//----- nvinfo : EIATTR_SPARSE_MMA_MASK
	.align		4
.L_11:
        /*0028*/ 	.byte	0x03, 0x50
        /*002a*/ 	.short	0x0000


	//----- nvinfo : EIATTR_MAXREG_COUNT
	.align		4
        /*002c*/ 	.byte	0x03, 0x1b
        /*002e*/ 	.short	0x00ff


	//----- nvinfo : EIATTR_MERCURY_ISA_VERSION
	.align		4
        /*0030*/ 	.byte	0x03, 0x5f
        /*0032*/ 	.short	0x0101


	//----- nvinfo : EIATTR_VRC_CTA_INIT_COUNT
	.align		4
        /*0034*/ 	.byte	0x02, 0x4a
	.zero		1
	.zero		1


	//----- nvinfo : EIATTR_EXIT_INSTR_OFFSETS
	.align		4
        /*0038*/ 	.byte	0x04, 0x1c
        /*003a*/ 	.short	(.L_13 - .L_12)


	//   ....[0]....
.L_12:
        /*003c*/ 	.word	0x000000d0


	//   ....[1]....
        /*0040*/ 	.word	0x00000200


	//----- nvinfo : EIATTR_CBANK_PARAM_SIZE
	.align		4
.L_13:
        /*0044*/ 	.byte	0x03, 0x19
        /*0046*/ 	.short	0x0010


	//----- nvinfo : EIATTR_PARAM_CBANK
	.align		4
        /*0048*/ 	.byte	0x04, 0x0a
        /*004a*/ 	.short	(.L_15 - .L_14)
	.align		4
.L_14:
        /*004c*/ 	.word	index@(.nv.constant0._Z13add_2d_arraysPKdPd)
        /*0050*/ 	.short	0x0380
        /*0052*/ 	.short	0x0010


	//----- nvinfo : EIATTR_SW_WAR
	.align		4
.L_15:
        /*0054*/ 	.byte	0x04, 0x36
        /*0056*/ 	.short	(.L_17 - .L_16)
.L_16:
        /*0058*/ 	.word	0x00000008
.L_17:


//--------------------- .nv.callgraph             --------------------------
	.section	.nv.callgraph,"",@"SHT_CUDA_CALLGRAPH"
	.align	4
	.sectionentsize	8
	.align		4
        /*0000*/ 	.word	0x00000000
	.align		4
        /*0004*/ 	.word	0xffffffff
	.align		4
        /*0008*/ 	.word	0x00000000
	.align		4
        /*000c*/ 	.word	0xfffffffe
	.align		4
        /*0010*/ 	.word	0x00000000
	.align		4
        /*0014*/ 	.word	0xfffffffd
	.align		4
        /*0018*/ 	.word	0x00000000
	.align		4
        /*001c*/ 	.word	0xfffffffc


//--------------------- .text._Z13add_2d_arraysPKdPd --------------------------
	.section	.text._Z13add_2d_arraysPKdPd,"ax",@progbits
	.align	128
        .global         _Z13add_2d_arraysPKdPd
        .type           _Z13add_2d_arraysPKdPd,@function
        .size           _Z13add_2d_arraysPKdPd,(.L_x_1 - _Z13add_2d_arraysPKdPd)
        .other          _Z13add_2d_arraysPKdPd,@"STO_CUDA_ENTRY STV_DEFAULT"
_Z13add_2d_arraysPKdPd:
.text._Z13add_2d_arraysPKdPd:
[----:B------:R-:W-:Y:S01]  /*0000*/  LDC R1, c[0x0][0x37c] ;  /* 0x0000df00ff017b82 */ /* 0x000fe20000000800 */
[----:B------:R-:W0:Y:S07]  /*0010*/  S2R R2, SR_TID.Y ;  /* 0x0000000000027919 */ /* 0x000e2e0000002200 */
[----:B------:R-:W1:Y:S01]  /*0020*/  LDC R0, c[0x0][0x360] ;  /* 0x0000d800ff007b82 */ /* 0x000e620000000800 */
[----:B------:R-:W1:Y:S07]  /*0030*/  S2R R5, SR_TID.X ;  /* 0x0000000000057919 */ /* 0x000e6e0000002100 */
[----:B------:R-:W0:Y:S08]  /*0040*/  S2UR UR5, SR_CTAID.Y ;  /* 0x00000000000579c3 */ /* 0x000e300000002600 */
[----:B------:R-:W0:Y:S08]  /*0050*/  LDC R3, c[0x0][0x364] ;  /* 0x0000d900ff037b82 */ /* 0x000e300000000800 */
[----:B------:R-:W1:Y:S01]  /*0060*/  S2UR UR4, SR_CTAID.X ;  /* 0x00000000000479c3 */ /* 0x000e620000002500 */
[----:B0-----:R-:W-:-:S05]  /*0070*/  IMAD R3, R3, UR5, R2 ;  /* 0x0000000503037c24 */ /* 0x001fca000f8e0202 */
[----:B------:R-:W-:Y:S01]  /*0080*/  IADD3 R4, PT, PT, R3, -0x1, RZ ;  /* 0xffffffff03047810 */ /* 0x000fe20007ffe0ff */
[----:B-1----:R-:W-:-:S03]  /*0090*/  IMAD R0, R0, UR4, R5 ;  /* 0x0000000400007c24 */ /* 0x002fc6000f8e0205 */
[----:B------:R-:W-:Y:S02]  /*00a0*/  ISETP.GT.U32.AND P0, PT, R4, 0x7cd, PT ;  /* 0x000007cd0400780c */ /* 0x000fe40003f04070 */
[----:B------:R-:W-:-:S04]  /*00b0*/  IADD3 R2, PT, PT, R0, -0x1, RZ ;  /* 0xffffffff00027810 */ /* 0x000fc80007ffe0ff */
[----:B------:R-:W-:-:S13]  /*00c0*/  ISETP.GT.U32.OR P0, PT, R2, 0x3e5, P0 ;  /* 0x000003e50200780c */ /* 0x000fda0000704470 */
[----:B------:R-:W-:Y:S05]  /*00d0*/  @P0 EXIT ;  /* 0x000000000000094d */ /* 0x000fea0003800000 */
[----:B------:R-:W0:Y:S01]  /*00e0*/  LDC.64 R10, c[0x0][0x380] ;  /* 0x0000e000ff0a7b82 */ /* 0x000e220000000a00 */
[----:B------:R-:W1:Y:S01]  /*00f0*/  LDCU.64 UR4, c[0x0][0x358] ;  /* 0x00006b00ff0477ac */ /* 0x000e620008000a00 */
[----:B------:R-:W-:-:S05]  /*0100*/  IMAD R15, R0, 0x7d0, R3 ;  /* 0x000007d0000f7824 */ /* 0x000fca00078e0203 */
[C---:B------:R-:W-:Y:S01]  /*0110*/  IADD3 R7, PT, PT, R15.reuse, -0x7d0, RZ ;  /* 0xfffff8300f077810 */ /* 0x040fe20007ffe0ff */
[----:B------:R-:W2:Y:S01]  /*0120*/  LDC.64 R12, c[0x0][0x388] ;  /* 0x0000e200ff0c7b82 */ /* 0x000ea20000000a00 */
[C---:B------:R-:W-:Y:S01]  /*0130*/  IADD3 R5, PT, PT, R15.reuse, -0x1, RZ ;  /* 0xffffffff0f057810 */ /* 0x040fe20007ffe0ff */
[----:B0-----:R-:W-:-:S04]  /*0140*/  IMAD.WIDE.U32 R2, R15, 0x8, R10 ;  /* 0x000000080f027825 */ /* 0x001fc800078e000a */
[--C-:B------:R-:W-:Y:S01]  /*0150*/  IMAD.WIDE.U32 R6, R7, 0x8, R10.reuse ;  /* 0x0000000807067825 */ /* 0x100fe200078e000a */
[----:B-1----:R-:W3:Y:S03]  /*0160*/  LDG.E.64 R8, desc[UR4][R2.64+0x8] ;  /* 0x0000080402087981 */ /* 0x002ee6000c1e1b00 */
[----:B------:R-:W-:Y:S02]  /*0170*/  IMAD.WIDE.U32 R10, R5, 0x8, R10 ;  /* 0x00000008050a7825 */ /* 0x000fe400078e000a */
[----:B------:R-:W4:Y:S04]  /*0180*/  LDG.E.64 R4, desc[UR4][R2.64+0x3e80] ;  /* 0x003e800402047981 */ /* 0x000f28000c1e1b00 */
[----:B------:R-:W4:Y:S04]  /*0190*/  LDG.E.64 R6, desc[UR4][R6.64] ;  /* 0x0000000406067981 */ /* 0x000f28000c1e1b00 */
[----:B------:R-:W3:Y:S01]  /*01a0*/  LDG.E.64 R10, desc[UR4][R10.64] ;  /* 0x000000040a0a7981 */ /* 0x000ee2000c1e1b00 */
[----:B----4-:R-:W-:-:S02]  /*01b0*/  DADD R4, R4, -R6 ;  /* 0x0000000004047229 */ /* 0x010fc40000000806 */
[----:B---3--:R-:W-:-:S08]  /*01c0*/  DADD R8, R8, -R10 ;  /* 0x0000000008087229 */ /* 0x008fd0000000080a */
[----:B------:R-:W-:Y:S01]  /*01d0*/  DADD R4, R4, R8 ;  /* 0x0000000004047229 */ /* 0x000fe20000000008 */
[----:B--2---:R-:W-:-:S06]  /*01e0*/  IMAD.WIDE.U32 R8, R15, 0x8, R12 ;  /* 0x000000080f087825 */ /* 0x004fcc00078e000c */
[----:B------:R-:W-:Y:S01]  /*01f0*/  STG.E.64 desc[UR4][R8.64], R4 ;  /* 0x0000000408007986 */ /* 0x000fe2000c101b04 */
[----:B------:R-:W-:Y:S05]  /*0200*/  EXIT ;  /* 0x000000000000794d */ /* 0x000fea0003800000 */
.L_x_0:
[----:B------:R-:W-:-:S00]  /*0210*/  BRA `(.L_x_0) ;  /* 0xfffffffc00fc7947 */ /* 0x000fc0000383ffff */
[----:B------:R-:W-:-:S00]  /*0220*/  NOP ;  /* 0x0000000000007918 */ /* 0x000fc00000000000 */
        /* <DEDUP_REMOVED lines=13> */
.L_x_1:


//--------------------- .nv.shared.reserved.0     --------------------------
	.section	.nv.shared.reserved.0,"aw",@nobits
	.weak		__nv_reservedSMEM_offset_0_alias
	.size		__nv_reservedSMEM_offset_0_alias, 0, 64
	.other		__nv_reservedSMEM_offset_0_alias,@"STO_CUDA_RESERVED_SHARED STV_DEFAULT"
__nv_reservedSMEM_offset_0_alias:
	.zero		0
	.zero		64


//--------------------- .nv.constant0._Z13add_2d_arraysPKdPd --------------------------
	.section	.nv.constant0._Z13add_2d_arraysPKdPd,"a",@progbits
	.sectionflags	@""
	.align	4
.nv.constant0._Z13add_2d_arraysPKdPd:
	.zero		912


//--------------------- SYMBOLS --------------------------

	.type		.nv.reservedSmem.offset0,@object
	.size		.nv.reservedSmem.offset0,0x4
